	.headerflags	@"EF_CUDA_TEXMODE_UNIFIED EF_CUDA_64BIT_ADDRESS EF_CUDA_ACCELERATORS EF_CUDA_SM90 EF_CUDA_VIRTUAL_SM(EF_CUDA_SM90)"
	.elftype	@"ET_EXEC"


//--------------------- .nv.info                  --------------------------
	.section	.nv.info,"",@"SHT_CUDA_INFO"
	.align	4


	//----- nvinfo : EIATTR_REGCOUNT
	.align		4
        /*0000*/ 	.byte	0x04, 0x2f
        /*0002*/ 	.short	(.L_1 - .L_0)
	.align		4
.L_0:
        /*0004*/ 	.word	index@(triton_poi_fused_convolution_div_max_pool2d_with_indices_relu_sub_9)
        /*0008*/ 	.word	0x00000010


	//----- nvinfo : EIATTR_MIN_STACK_SIZE
	.align		4
.L_1:
        /*000c*/ 	.byte	0x04, 0x12
        /*000e*/ 	.short	(.L_3 - .L_2)
	.align		4
.L_2:
        /*0010*/ 	.word	index@(triton_poi_fused_convolution_div_max_pool2d_with_indices_relu_sub_9)
        /*0014*/ 	.word	0x00000000


	//----- nvinfo : EIATTR_FRAME_SIZE
	.align		4
.L_3:
        /*0018*/ 	.byte	0x04, 0x11
        /*001a*/ 	.short	(.L_5 - .L_4)
	.align		4
.L_4:
        /*001c*/ 	.word	index@(triton_poi_fused_convolution_div_max_pool2d_with_indices_relu_sub_9)
        /*0020*/ 	.word	0x00000000


	//----- nvinfo : EIATTR_MIN_STACK_SIZE
	.align		4
.L_5:
        /*0024*/ 	.byte	0x04, 0x12
        /*0026*/ 	.short	(.L_7 - .L_6)
	.align		4
.L_6:
        /*0028*/ 	.word	index@(triton_poi_fused_convolution_div_max_pool2d_with_indices_relu_sub_9)
        /*002c*/ 	.word	0x00000000
.L_7:


//--------------------- .nv.info.triton_poi_fused_convolution_div_max_pool2d_with_indices_relu_sub_9 --------------------------
	.section	.nv.info.triton_poi_fused_convolution_div_max_pool2d_with_indices_relu_sub_9,"",@"SHT_CUDA_INFO"
	.sectionflags	@""
	.align	4


	//----- nvinfo : EIATTR_CUDA_API_VERSION
	.align		4
        /*0000*/ 	.byte	0x04, 0x37
        /*0002*/ 	.short	(.L_9 - .L_8)
.L_8:
        /*0004*/ 	.word	0x0000007c


	//----- nvinfo : EIATTR_KPARAM_INFO
	.align		4
.L_9:
        /*0008*/ 	.byte	0x04, 0x17
        /*000a*/ 	.short	(.L_11 - .L_10)
.L_10:
        /*000c*/ 	.word	0x00000000
        /*0010*/ 	.short	0x0002
        /*0012*/ 	.short	0x0010
        /*0014*/ 	.byte	0x00, 0xf0, 0x11, 0x00


	//----- nvinfo : EIATTR_KPARAM_INFO
	.align		4
.L_11:
        /*0018*/ 	.byte	0x04, 0x17
        /*001a*/ 	.short	(.L_13 - .L_12)
.L_12:
        /*001c*/ 	.word	0x00000000
        /*0020*/ 	.short	0x0001
        /*0022*/ 	.short	0x0008
        /*0024*/ 	.byte	0x00, 0xf4, 0x21, 0x00


	//----- nvinfo : EIATTR_KPARAM_INFO
	.align		4
.L_13:
        /*0028*/ 	.byte	0x04, 0x17
        /*002a*/ 	.short	(.L_15 - .L_14)
.L_14:
        /*002c*/ 	.word	0x00000000
        /*0030*/ 	.short	0x0000
        /*0032*/ 	.short	0x0000
        /*0034*/ 	.byte	0x00, 0xf4, 0x21, 0x00


	//----- nvinfo : EIATTR_SPARSE_MMA_MASK
	.align		4
.L_15:
        /*0038*/ 	.byte	0x03, 0x50
        /*003a*/ 	.short	0x0000


	//----- nvinfo : EIATTR_MAXREG_COUNT
	.align		4
        /*003c*/ 	.byte	0x03, 0x1b
        /*003e*/ 	.short	0x00ff


	//----- nvinfo : EIATTR_EXIT_INSTR_OFFSETS
	.align		4
        /*0040*/ 	.byte	0x04, 0x1c
        /*0042*/ 	.short	(.L_17 - .L_16)


	//   ....[0]....
.L_16:
        /*0044*/ 	.word	0x00000360


	//----- nvinfo : EIATTR_REQNTID
	.align		4
.L_17:
        /*0048*/ 	.byte	0x04, 0x10
        /*004a*/ 	.short	(.L_19 - .L_18)
.L_18:
        /*004c*/ 	.word	0x00000100
        /*0050*/ 	.word	0x00000001
        /*0054*/ 	.word	0x00000001


	//----- nvinfo : EIATTR_CBANK_PARAM_SIZE
	.align		4
.L_19:
        /*0058*/ 	.byte	0x03, 0x19
        /*005a*/ 	.short	0x0014


	//----- nvinfo : EIATTR_PARAM_CBANK
	.align		4
        /*005c*/ 	.byte	0x04, 0x0a
        /*005e*/ 	.short	(.L_21 - .L_20)
	.align		4
.L_20:
        /*0060*/ 	.word	index@(.nv.constant0.triton_poi_fused_convolution_div_max_pool2d_with_indices_relu_sub_9)
        /*0064*/ 	.short	0x0210
        /*0066*/ 	.short	0x0014


	//----- nvinfo : EIATTR_SW_WAR
	.align		4
.L_21:
        /*0068*/ 	.byte	0x04, 0x36
        /*006a*/ 	.short	(.L_23 - .L_22)
.L_22:
        /*006c*/ 	.word	0x00000008
.L_23:


//--------------------- .nv.callgraph             --------------------------
	.section	.nv.callgraph,"",@"SHT_CUDA_CALLGRAPH"
	.align	4
	.sectionentsize	8
	.align		4
        /*0000*/ 	.word	0x00000000
	.align		4
        /*0004*/ 	.word	0xffffffff
	.align		4
        /*0008*/ 	.word	0x00000000
	.align		4
        /*000c*/ 	.word	0xfffffffe
	.align		4
        /*0010*/ 	.word	0x00000000
	.align		4
        /*0014*/ 	.word	0xfffffffd
	.align		4
        /*0018*/ 	.word	0x00000000
	.align		4
        /*001c*/ 	.word	0xfffffffc


//--------------------- .text.triton_poi_fused_convolution_div_max_pool2d_with_indices_relu_sub_9 --------------------------
	.section	.text.triton_poi_fused_convolution_div_max_pool2d_with_indices_relu_sub_9,"ax",@progbits
	.align	128
        .global         triton_poi_fused_convolution_div_max_pool2d_with_indices_relu_sub_9
        .type           triton_poi_fused_convolution_div_max_pool2d_with_indices_relu_sub_9,@function
        .size           triton_poi_fused_convolution_div_max_pool2d_with_indices_relu_sub_9,(.L_x_1 - triton_poi_fused_convolution_div_max_pool2d_with_indices_relu_sub_9)
        .other          triton_poi_fused_convolution_div_max_pool2d_with_indices_relu_sub_9,@"STO_CUDA_ENTRY STV_DEFAULT"
triton_poi_fused_convolution_div_max_pool2d_with_indices_relu_sub_9:
.text.triton_poi_fused_convolution_div_max_pool2d_with_indices_relu_sub_9:
[----:B------:R-:W-:Y:S01]  /*0000*/  LDC R1, c[0x0][0x28] ;  /* 0x00000a00ff017b82 */ /* 0x000fe20000000800 */
[----:B------:R-:W1:Y:S01]  /*0010*/  S2R R0, SR_TID.X ;  /* 0x0000000000007919 */ /* 0x000e620000002100 */
[----:B------:R-:W-:Y:S01]  /*0020*/  ULDC.64 UR4, c[0x0][0x208] ;  /* 0x0000820000047ab9 */ /* 0x000fe20000000a00 */
[----:B------:R-:W2:Y:S01]  /*0030*/  S2R R3, SR_CTAID.X ;  /* 0x0000000000037919 */ /* 0x000ea20000002500 */
[----:B-1----:R-:W-:Y:S01]  /*0040*/  IMAD.SHL.U32 R0, R0, 0x2, RZ ;  /* 0x0000000200007824 */ /* 0x002fe200078e00ff */
[----:B--2---:R-:W-:-:S04]  /*0050*/  SHF.R.S32.HI R5, RZ, 0x16, R3 ;  /* 0x00000016ff057819 */ /* 0x004fc80000011403 */
[----:B------:R-:W-:Y:S02]  /*0060*/  LOP3.LUT R0, R0, 0x1fe, RZ, 0xc0, !PT ;  /* 0x000001fe00007812 */ /* 0x000fe400078ec0ff */
[----:B------:R-:W-:-:S03]  /*0070*/  SGXT R5, R5, 0x1 ;  /* 0x000000010505781a */ /* 0x000fc60000000200 */
[----:B------:R-:W-:-:S05]  /*0080*/  IMAD R0, R3, 0x200, R0 ;  /* 0x0000020003007824 */ /* 0x000fca00078e0200 */
[----:B------:R-:W-:Y:S02]  /*0090*/  SHF.R.S32.HI R3, RZ, 0x1f, R0 ;  /* 0x0000001fff037819 */ /* 0x000fe40000011400 */
[-C--:B------:R-:W-:Y:S02]  /*00a0*/  LEA.HI R6, R5, R0.reuse, RZ, 0xb ;  /* 0x0000000005067211 */ /* 0x080fe400078f58ff */
[----:B------:R-:W-:Y:S02]  /*00b0*/  LEA.HI R4, R3, R0, RZ, 0x6 ;  /* 0x0000000003047211 */ /* 0x000fe400078f30ff */
[----:B------:R-:W1:Y:S01]  /*00c0*/  LDC.64 R2, c[0x0][0x210] ;  /* 0x00008400ff027b82 */ /* 0x000e620000000a00 */
[----:B------:R-:W-:Y:S01]  /*00d0*/  IMAD.SHL.U32 R7, R6, 0x4, RZ ;  /* 0x0000000406077824 */ /* 0x000fe200078e00ff */
[----:B------:R-:W-:-:S04]  /*00e0*/  SHF.R.S32.HI R5, RZ, 0x6, R4 ;  /* 0x00000006ff057819 */ /* 0x000fc80000011404 */
[----:B------:R-:W-:Y:S02]  /*00f0*/  LEA.HI R6, R5, R5, RZ, 0x5 ;  /* 0x0000000505067211 */ /* 0x000fe400078f28ff */
[----:B------:R-:W-:Y:S02]  /*0100*/  LOP3.LUT R8, R7, 0xffffe000, RZ, 0xc0, !PT ;  /* 0xffffe00007087812 */ /* 0x000fe400078ec0ff */
[----:B------:R-:W-:Y:S02]  /*0110*/  LOP3.LUT R7, R4, 0xffffffc0, RZ, 0xc0, !PT ;  /* 0xffffffc004077812 */ /* 0x000fe400078ec0ff */
[----:B------:R-:W-:Y:S02]  /*0120*/  LOP3.LUT R6, R6, 0x1ffffe0, RZ, 0xc0, !PT ;  /* 0x01ffffe006067812 */ /* 0x000fe400078ec0ff */
[----:B------:R-:W-:-:S03]  /*0130*/  IADD3 R7, R8, R0, -R7 ;  /* 0x0000000008077210 */ /* 0x000fc60007ffe807 */
[----:B------:R-:W-:-:S04]  /*0140*/  IMAD.IADD R6, R5, 0x1, -R6 ;  /* 0x0000000105067824 */ /* 0x000fc800078e0a06 */
[----:B------:R-:W-:-:S04]  /*0150*/  IMAD R11, R6, 0x80, R7 ;  /* 0x00000080060b7824 */ /* 0x000fc800078e0207 */
[C---:B------:R-:W-:Y:S02]  /*0160*/  VIADD R7, R11.reuse, 0x40 ;  /* 0x000000400b077836 */ /* 0x040fe40000000000 */
[----:B-1----:R-:W-:-:S04]  /*0170*/  IMAD.WIDE R4, R11, 0x4, R2 ;  /* 0x000000040b047825 */ /* 0x002fc800078e0202 */
[--C-:B------:R-:W-:Y:S02]  /*0180*/  IMAD.WIDE R6, R7, 0x4, R2.reuse ;  /* 0x0000000407067825 */ /* 0x100fe400078e0202 */
[----:B------:R-:W2:Y:S02]  /*0190*/  LDG.E.64 R4, desc[UR4][R4.64] ;  /* 0x0000000404047981 */ /* 0x000ea4000c1e1b00 */
[----:B------:R-:W-:Y:S02]  /*01a0*/  VIADD R9, R11, 0x1000 ;  /* 0x000010000b097836 */ /* 0x000fe40000000000 */
[----:B------:R-:W2:Y:S02]  /*01b0*/  LDG.E.64 R6, desc[UR4][R6.64] ;  /* 0x0000000406067981 */ /* 0x000ea4000c1e1b00 */
[----:B------:R-:W-:-:S04]  /*01c0*/  IMAD.WIDE R8, R9, 0x4, R2 ;  /* 0x0000000409087825 */ /* 0x000fc800078e0202 */
[----:B------:R-:W-:Y:S02]  /*01d0*/  VIADD R11, R11, 0x1040 ;  /* 0x000010400b0b7836 */ /* 0x000fe40000000000 */
[----:B------:R-:W3:Y:S02]  /*01e0*/  LDG.E.64 R8, desc[UR4][R8.64] ;  /* 0x0000000408087981 */ /* 0x000ee4000c1e1b00 */
[----:B------:R-:W-:Y:S02]  /*01f0*/  IMAD.WIDE R2, R11, 0x4, R2 ;  /* 0x000000040b027825 */ /* 0x000fe400078e0202 */
[----:B------:R-:W1:Y:S03]  /*0200*/  LDC.64 R10, c[0x0][0x218] ;  /* 0x00008600ff0a7b82 */ /* 0x000e660000000a00 */
[----:B------:R1:W4:Y:S02]  /*0210*/  LDG.E.64 R12, desc[UR4][R2.64] ;  /* 0x00000004020c7981 */ /* 0x000324000c1e1b00 */
[----:B-1----:R-:W-:Y:S01]  /*0220*/  IMAD.WIDE R2, R0, 0x4, R10 ;  /* 0x0000000400027825 */ /* 0x002fe200078e020a */
[----:B--2---:R-:W-:-:S02]  /*0230*/  FSETP.GT.AND P2, PT, R6, R4, PT ;  /* 0x000000040600720b */ /* 0x004fc40003f44000 */
[C---:B------:R-:W-:Y:S02]  /*0240*/  FSETP.GT.AND P3, PT, R7.reuse, R5, PT ;  /* 0x000000050700720b */ /* 0x040fe40003f64000 */
[----:B------:R-:W-:Y:S02]  /*0250*/  FSETP.NAN.AND P4, PT, R6, R6, PT ;  /* 0x000000060600720b */ /* 0x000fe40003f88000 */
[----:B------:R-:W-:Y:S02]  /*0260*/  FSETP.NAN.AND P5, PT, R7, R7, PT ;  /* 0x000000070700720b */ /* 0x000fe40003fa8000 */
[----:B---3--:R-:W-:Y:S02]  /*0270*/  FSETP.NAN.AND P0, PT, R8, R8, PT ;  /* 0x000000080800720b */ /* 0x008fe40003f08000 */
[----:B------:R-:W-:-:S03]  /*0280*/  FSETP.NAN.AND P1, PT, R9, R9, PT ;  /* 0x000000090900720b */ /* 0x000fc60003f28000 */
[----:B------:R-:W-:Y:S02]  /*0290*/  @!P2 FSEL R6, R6, R4, P4 ;  /* 0x000000040606a208 */ /* 0x000fe40002000000 */
[----:B------:R-:W-:Y:S02]  /*02a0*/  @!P3 FSEL R7, R7, R5, P5 ;  /* 0x000000050707b208 */ /* 0x000fe40002800000 */
[----:B----4-:R-:W-:Y:S02]  /*02b0*/  FSETP.NAN.AND P2, PT, R12, R12, PT ;  /* 0x0000000c0c00720b */ /* 0x010fe40003f48000 */
[----:B------:R-:W-:Y:S02]  /*02c0*/  FSETP.NAN.AND P3, PT, R13, R13, PT ;  /* 0x0000000d0d00720b */ /* 0x000fe40003f68000 */
[----:B------:R-:W-:Y:S02]  /*02d0*/  FSETP.GEU.AND P4, PT, R6, R8, PT ;  /* 0x000000080600720b */ /* 0x000fe40003f8e000 */
[----:B------:R-:W-:-:S02]  /*02e0*/  FSETP.GEU.AND P5, PT, R7, R9, PT ;  /* 0x000000090700720b */ /* 0x000fc40003fae000 */
[----:B------:R-:W-:Y:S02]  /*02f0*/  @!P0 FSEL R8, R8, R6, !P4 ;  /* 0x0000000608088208 */ /* 0x000fe40006000000 */
[----:B------:R-:W-:Y:S02]  /*0300*/  @!P1 FSEL R9, R9, R7, !P5 ;  /* 0x0000000709099208 */ /* 0x000fe40006800000 */
[----:B------:R-:W-:Y:S02]  /*0310*/  FSETP.GEU.AND P0, PT, R8, R12, PT ;  /* 0x0000000c0800720b */ /* 0x000fe40003f0e000 */
[----:B------:R-:W-:Y:S02]  /*0320*/  FSETP.GEU.AND P1, PT, R9, R13, PT ;  /* 0x0000000d0900720b */ /* 0x000fe40003f2e000 */
[----:B------:R-:W-:Y:S02]  /*0330*/  @!P2 SEL R12, R12, R8, !P0 ;  /* 0x000000080c0ca207 */ /* 0x000fe40004000000 */
[----:B------:R-:W-:-:S05]  /*0340*/  @!P3 SEL R13, R13, R9, !P1 ;  /* 0x000000090d0db207 */ /* 0x000fca0004800000 */
[----:B------:R-:W-:Y:S01]  /*0350*/  STG.E.64 desc[UR4][R2.64], R12 ;  /* 0x0000000c02007986 */ /* 0x000fe2000c101b04 */
[----:B------:R-:W-:Y:S05]  /*0360*/  EXIT ;  /* 0x000000000000794d */ /* 0x000fea0003800000 */
.L_x_0:
[----:B------:R-:W-:-:S00]  /*0370*/  BRA `(.L_x_0) ;  /* 0xfffffffc00fc7947 */ /* 0x000fc0000383ffff */
[----:B------:R-:W-:-:S00]  /*0380*/  NOP ;  /* 0x0000000000007918 */ /* 0x000fc00000000000 */
[----:B------:R-:W-:-:S00]  /*0390*/  NOP ;  /* 0x0000000000007918 */ /* 0x000fc00000000000 */
[----:B------:R-:W-:-:S00]  /*03a0*/  NOP ;  /* 0x0000000000007918 */ /* 0x000fc00000000000 */
[----:B------:R-:W-:-:S00]  /*03b0*/  NOP ;  /* 0x0000000000007918 */ /* 0x000fc00000000000 */
[----:B------:R-:W-:-:S00]  /*03c0*/  NOP ;  /* 0x0000000000007918 */ /* 0x000fc00000000000 */
[----:B------:R-:W-:-:S00]  /*03d0*/  NOP ;  /* 0x0000000000007918 */ /* 0x000fc00000000000 */
[----:B------:R-:W-:-:S00]  /*03e0*/  NOP ;  /* 0x0000000000007918 */ /* 0x000fc00000000000 */
[----:B------:R-:W-:-:S00]  /*03f0*/  NOP ;  /* 0x0000000000007918 */ /* 0x000fc00000000000 */
.L_x_1:


//--------------------- .nv.constant0.triton_poi_fused_convolution_div_max_pool2d_with_indices_relu_sub_9 --------------------------
	.section	.nv.constant0.triton_poi_fused_convolution_div_max_pool2d_with_indices_relu_sub_9,"a",@progbits
	.sectionflags	@""
	.align	4
.nv.constant0.triton_poi_fused_convolution_div_max_pool2d_with_indices_relu_sub_9:
	.zero		548
